//
// Generated by NVIDIA NVVM Compiler
//
// Compiler Build ID: CL-36424714
// Cuda compilation tools, release 13.0, V13.0.88
// Based on NVVM 20.0.0
//

.version 9.0
.target sm_100
.address_size 64

	// .globl	_Z13matrixMulCUDAPfS_S_ii
// _ZZ13matrixMulCUDAPfS_S_iiE2As has been demoted
// _ZZ13matrixMulCUDAPfS_S_iiE2Bs has been demoted

.visible .entry _Z13matrixMulCUDAPfS_S_ii(
	.param .u64 .ptr .align 1 _Z13matrixMulCUDAPfS_S_ii_param_0,
	.param .u64 .ptr .align 1 _Z13matrixMulCUDAPfS_S_ii_param_1,
	.param .u64 .ptr .align 1 _Z13matrixMulCUDAPfS_S_ii_param_2,
	.param .u32 _Z13matrixMulCUDAPfS_S_ii_param_3,
	.param .u32 _Z13matrixMulCUDAPfS_S_ii_param_4
)
{
	.reg .pred 	%p<5>;
	.reg .b32 	%r<64>;
	.reg .b32 	%f<162>;
	.reg .b64 	%rd<24>;
	// demoted variable
	.shared .align 4 .b8 _ZZ13matrixMulCUDAPfS_S_iiE2As[1024];
	// demoted variable
	.shared .align 4 .b8 _ZZ13matrixMulCUDAPfS_S_iiE2Bs[1024];
	ld.param.u64 	%rd4, [_Z13matrixMulCUDAPfS_S_ii_param_1];
	ld.param.u64 	%rd5, [_Z13matrixMulCUDAPfS_S_ii_param_2];
	ld.param.u32 	%r30, [_Z13matrixMulCUDAPfS_S_ii_param_3];
	ld.param.u32 	%r31, [_Z13matrixMulCUDAPfS_S_ii_param_4];
	cvta.to.global.u64 	%rd1, %rd5;
	cvta.to.global.u64 	%rd2, %rd4;
	mov.u32 	%r32, %ctaid.x;
	mov.u32 	%r1, %ctaid.y;
	mov.u32 	%r2, %tid.x;
	mov.u32 	%r3, %tid.y;
	mul.lo.s32 	%r33, %r30, %r1;
	shl.b32 	%r63, %r33, 4;
	add.s32 	%r5, %r63, %r30;
	shl.b32 	%r6, %r32, 4;
	shl.b32 	%r7, %r31, 4;
	setp.lt.s32 	%p1, %r30, 1;
	mov.f32 	%f161, 0f00000000;
	@%p1 bra 	$L__BB0_6;
	mul.lo.s32 	%r8, %r30, %r3;
	shl.b32 	%r34, %r3, 6;
	mov.u32 	%r35, _ZZ13matrixMulCUDAPfS_S_iiE2As;
	add.s32 	%r9, %r35, %r34;
	shl.b32 	%r36, %r2, 2;
	add.s32 	%r10, %r9, %r36;
	mul.lo.s32 	%r11, %r31, %r3;
	mov.u32 	%r37, _ZZ13matrixMulCUDAPfS_S_iiE2Bs;
	add.s32 	%r13, %r37, %r36;
	add.s32 	%r12, %r13, %r34;
	add.s32 	%r14, %r63, 16;
	max.s32 	%r38, %r5, %r14;
	not.b32 	%r39, %r63;
	add.s32 	%r15, %r38, %r39;
	and.b32  	%r40, %r15, 16;
	setp.ne.s32 	%p2, %r40, 0;
	mov.f32 	%f161, 0f00000000;
	mov.u32 	%r58, %r6;
	@%p2 bra 	$L__BB0_3;
	add.s32 	%r41, %r8, %r2;
	add.s32 	%r42, %r41, %r63;
	mul.wide.s32 	%rd6, %r42, 4;
	add.s64 	%rd7, %rd2, %rd6;
	ld.global.f32 	%f10, [%rd7];
	st.shared.f32 	[%r10], %f10;
	add.s32 	%r43, %r11, %r2;
	add.s32 	%r44, %r43, %r6;
	mul.wide.s32 	%rd8, %r44, 4;
	add.s64 	%rd9, %rd1, %rd8;
	ld.global.f32 	%f11, [%rd9];
	st.shared.f32 	[%r12], %f11;
	bar.sync 	0;
	ld.shared.f32 	%f12, [%r9];
	ld.shared.f32 	%f13, [%r13];
	fma.rn.f32 	%f14, %f12, %f13, 0f00000000;
	ld.shared.f32 	%f15, [%r9+4];
	ld.shared.f32 	%f16, [%r13+64];
	fma.rn.f32 	%f17, %f15, %f16, %f14;
	ld.shared.f32 	%f18, [%r9+8];
	ld.shared.f32 	%f19, [%r13+128];
	fma.rn.f32 	%f20, %f18, %f19, %f17;
	ld.shared.f32 	%f21, [%r9+12];
	ld.shared.f32 	%f22, [%r13+192];
	fma.rn.f32 	%f23, %f21, %f22, %f20;
	ld.shared.f32 	%f24, [%r9+16];
	ld.shared.f32 	%f25, [%r13+256];
	fma.rn.f32 	%f26, %f24, %f25, %f23;
	ld.shared.f32 	%f27, [%r9+20];
	ld.shared.f32 	%f28, [%r13+320];
	fma.rn.f32 	%f29, %f27, %f28, %f26;
	ld.shared.f32 	%f30, [%r9+24];
	ld.shared.f32 	%f31, [%r13+384];
	fma.rn.f32 	%f32, %f30, %f31, %f29;
	ld.shared.f32 	%f33, [%r9+28];
	ld.shared.f32 	%f34, [%r13+448];
	fma.rn.f32 	%f35, %f33, %f34, %f32;
	ld.shared.f32 	%f36, [%r9+32];
	ld.shared.f32 	%f37, [%r13+512];
	fma.rn.f32 	%f38, %f36, %f37, %f35;
	ld.shared.f32 	%f39, [%r9+36];
	ld.shared.f32 	%f40, [%r13+576];
	fma.rn.f32 	%f41, %f39, %f40, %f38;
	ld.shared.f32 	%f42, [%r9+40];
	ld.shared.f32 	%f43, [%r13+640];
	fma.rn.f32 	%f44, %f42, %f43, %f41;
	ld.shared.f32 	%f45, [%r9+44];
	ld.shared.f32 	%f46, [%r13+704];
	fma.rn.f32 	%f47, %f45, %f46, %f44;
	ld.shared.f32 	%f48, [%r9+48];
	ld.shared.f32 	%f49, [%r13+768];
	fma.rn.f32 	%f50, %f48, %f49, %f47;
	ld.shared.f32 	%f51, [%r9+52];
	ld.shared.f32 	%f52, [%r13+832];
	fma.rn.f32 	%f53, %f51, %f52, %f50;
	ld.shared.f32 	%f54, [%r9+56];
	ld.shared.f32 	%f55, [%r13+896];
	fma.rn.f32 	%f56, %f54, %f55, %f53;
	ld.shared.f32 	%f57, [%r9+60];
	ld.shared.f32 	%f58, [%r13+960];
	fma.rn.f32 	%f161, %f57, %f58, %f56;
	bar.sync 	0;
	add.s32 	%r58, %r6, %r7;
	mov.u32 	%r63, %r14;
$L__BB0_3:
	setp.lt.u32 	%p3, %r15, 16;
	@%p3 bra 	$L__BB0_6;
	add.s32 	%r45, %r2, %r58;
	add.s32 	%r46, %r3, 16;
	mad.lo.s32 	%r62, %r31, %r46, %r45;
	add.s32 	%r61, %r45, %r11;
	add.s32 	%r47, %r2, %r63;
	add.s32 	%r60, %r47, %r8;
$L__BB0_5:
	ld.param.u64 	%rd23, [_Z13matrixMulCUDAPfS_S_ii_param_2];
	ld.param.u64 	%rd22, [_Z13matrixMulCUDAPfS_S_ii_param_1];
	mul.wide.s32 	%rd10, %r60, 4;
	cvta.to.global.u64 	%rd11, %rd22;
	add.s64 	%rd12, %rd11, %rd10;
	ld.global.f32 	%f59, [%rd12];
	st.shared.f32 	[%r10], %f59;
	cvta.to.global.u64 	%rd13, %rd23;
	mul.wide.s32 	%rd14, %r61, 4;
	add.s64 	%rd15, %rd13, %rd14;
	ld.global.f32 	%f60, [%rd15];
	st.shared.f32 	[%r12], %f60;
	bar.sync 	0;
	ld.shared.f32 	%f61, [%r9];
	ld.shared.f32 	%f62, [%r13];
	fma.rn.f32 	%f63, %f61, %f62, %f161;
	ld.shared.f32 	%f64, [%r9+4];
	ld.shared.f32 	%f65, [%r13+64];
	fma.rn.f32 	%f66, %f64, %f65, %f63;
	ld.shared.f32 	%f67, [%r9+8];
	ld.shared.f32 	%f68, [%r13+128];
	fma.rn.f32 	%f69, %f67, %f68, %f66;
	ld.shared.f32 	%f70, [%r9+12];
	ld.shared.f32 	%f71, [%r13+192];
	fma.rn.f32 	%f72, %f70, %f71, %f69;
	ld.shared.f32 	%f73, [%r9+16];
	ld.shared.f32 	%f74, [%r13+256];
	fma.rn.f32 	%f75, %f73, %f74, %f72;
	ld.shared.f32 	%f76, [%r9+20];
	ld.shared.f32 	%f77, [%r13+320];
	fma.rn.f32 	%f78, %f76, %f77, %f75;
	ld.shared.f32 	%f79, [%r9+24];
	ld.shared.f32 	%f80, [%r13+384];
	fma.rn.f32 	%f81, %f79, %f80, %f78;
	ld.shared.f32 	%f82, [%r9+28];
	ld.shared.f32 	%f83, [%r13+448];
	fma.rn.f32 	%f84, %f82, %f83, %f81;
	ld.shared.f32 	%f85, [%r9+32];
	ld.shared.f32 	%f86, [%r13+512];
	fma.rn.f32 	%f87, %f85, %f86, %f84;
	ld.shared.f32 	%f88, [%r9+36];
	ld.shared.f32 	%f89, [%r13+576];
	fma.rn.f32 	%f90, %f88, %f89, %f87;
	ld.shared.f32 	%f91, [%r9+40];
	ld.shared.f32 	%f92, [%r13+640];
	fma.rn.f32 	%f93, %f91, %f92, %f90;
	ld.shared.f32 	%f94, [%r9+44];
	ld.shared.f32 	%f95, [%r13+704];
	fma.rn.f32 	%f96, %f94, %f95, %f93;
	ld.shared.f32 	%f97, [%r9+48];
	ld.shared.f32 	%f98, [%r13+768];
	fma.rn.f32 	%f99, %f97, %f98, %f96;
	ld.shared.f32 	%f100, [%r9+52];
	ld.shared.f32 	%f101, [%r13+832];
	fma.rn.f32 	%f102, %f100, %f101, %f99;
	ld.shared.f32 	%f103, [%r9+56];
	ld.shared.f32 	%f104, [%r13+896];
	fma.rn.f32 	%f105, %f103, %f104, %f102;
	ld.shared.f32 	%f106, [%r9+60];
	ld.shared.f32 	%f107, [%r13+960];
	fma.rn.f32 	%f108, %f106, %f107, %f105;
	bar.sync 	0;
	ld.global.f32 	%f109, [%rd12+64];
	st.shared.f32 	[%r10], %f109;
	mul.wide.s32 	%rd16, %r62, 4;
	add.s64 	%rd17, %rd13, %rd16;
	ld.global.f32 	%f110, [%rd17];
	st.shared.f32 	[%r12], %f110;
	bar.sync 	0;
	ld.shared.f32 	%f111, [%r9];
	ld.shared.f32 	%f112, [%r13];
	fma.rn.f32 	%f113, %f111, %f112, %f108;
	ld.shared.f32 	%f114, [%r9+4];
	ld.shared.f32 	%f115, [%r13+64];
	fma.rn.f32 	%f116, %f114, %f115, %f113;
	ld.shared.f32 	%f117, [%r9+8];
	ld.shared.f32 	%f118, [%r13+128];
	fma.rn.f32 	%f119, %f117, %f118, %f116;
	ld.shared.f32 	%f120, [%r9+12];
	ld.shared.f32 	%f121, [%r13+192];
	fma.rn.f32 	%f122, %f120, %f121, %f119;
	ld.shared.f32 	%f123, [%r9+16];
	ld.shared.f32 	%f124, [%r13+256];
	fma.rn.f32 	%f125, %f123, %f124, %f122;
	ld.shared.f32 	%f126, [%r9+20];
	ld.shared.f32 	%f127, [%r13+320];
	fma.rn.f32 	%f128, %f126, %f127, %f125;
	ld.shared.f32 	%f129, [%r9+24];
	ld.shared.f32 	%f130, [%r13+384];
	fma.rn.f32 	%f131, %f129, %f130, %f128;
	ld.shared.f32 	%f132, [%r9+28];
	ld.shared.f32 	%f133, [%r13+448];
	fma.rn.f32 	%f134, %f132, %f133, %f131;
	ld.shared.f32 	%f135, [%r9+32];
	ld.shared.f32 	%f136, [%r13+512];
	fma.rn.f32 	%f137, %f135, %f136, %f134;
	ld.shared.f32 	%f138, [%r9+36];
	ld.shared.f32 	%f139, [%r13+576];
	fma.rn.f32 	%f140, %f138, %f139, %f137;
	ld.shared.f32 	%f141, [%r9+40];
	ld.shared.f32 	%f142, [%r13+640];
	fma.rn.f32 	%f143, %f141, %f142, %f140;
	ld.shared.f32 	%f144, [%r9+44];
	ld.shared.f32 	%f145, [%r13+704];
	fma.rn.f32 	%f146, %f144, %f145, %f143;
	ld.shared.f32 	%f147, [%r9+48];
	ld.shared.f32 	%f148, [%r13+768];
	fma.rn.f32 	%f149, %f147, %f148, %f146;
	ld.shared.f32 	%f150, [%r9+52];
	ld.shared.f32 	%f151, [%r13+832];
	fma.rn.f32 	%f152, %f150, %f151, %f149;
	ld.shared.f32 	%f153, [%r9+56];
	ld.shared.f32 	%f154, [%r13+896];
	fma.rn.f32 	%f155, %f153, %f154, %f152;
	ld.shared.f32 	%f156, [%r9+60];
	ld.shared.f32 	%f157, [%r13+960];
	fma.rn.f32 	%f161, %f156, %f157, %f155;
	bar.sync 	0;
	add.s32 	%r63, %r63, 32;
	shl.b32 	%r54, %r31, 5;
	add.s32 	%r62, %r62, %r54;
	add.s32 	%r61, %r61, %r54;
	add.s32 	%r60, %r60, 32;
	setp.lt.s32 	%p4, %r63, %r5;
	@%p4 bra 	$L__BB0_5;
$L__BB0_6:
	ld.param.u64 	%rd21, [_Z13matrixMulCUDAPfS_S_ii_param_0];
	cvta.to.global.u64 	%rd18, %rd21;
	add.s32 	%r55, %r6, %r2;
	mad.lo.s32 	%r56, %r31, %r3, %r55;
	mad.lo.s32 	%r57, %r7, %r1, %r56;
	mul.wide.s32 	%rd19, %r57, 4;
	add.s64 	%rd20, %rd18, %rd19;
	st.global.f32 	[%rd20], %f161;
	ret;

}


// ===== COMPILED SASS (sm_100) =====

	.target	sm_100

	.elftype	@"ET_EXEC"


//--------------------- .note.nv.tkinfo           --------------------------
	.section	.note.nv.tkinfo,"",@"SHT_NOTE"
	.sectionflags	@"SHF_NOTE_NV_TKINFO"
	.tkinfo
        /*0018*/ 	.word	0x00000002
        /*0030*/ 	.string	""
        /*0030*/ 	.string	"ptxas"
        /*0030*/ 	.string	"Cuda compilation tools, release 13.0, V13.0.88"
        /*0030*/ 	.string	"Build cuda_13.0.r13.0/compiler.36424714_0"
        /*0030*/ 	.string	"-arch sm_100 -m 64 "



//--------------------- .note.nv.cuinfo           --------------------------
	.section	.note.nv.cuinfo,"",@"SHT_NOTE"
	.sectionflags	@"SHF_NOTE_NV_CUINFO"
        /*0018*/ 	.short	0x0002
        /*001a*/ 	.short	0x0064
        /*001c*/ 	.short	0x0082
	.zero		2


//--------------------- .nv.info                  --------------------------
	.section	.nv.info,"",@"SHT_CUDA_INFO"
	.align	4


	//----- nvinfo : EIATTR_REGCOUNT
	.align		4
        /*0000*/ 	.byte	0x04, 0x2f
        /*0002*/ 	.short	(.L_1 - .L_0)
	.align		4
.L_0:
        /*0004*/ 	.word	index@(_Z13matrixMulCUDAPfS_S_ii)
        /*0008*/ 	.word	0x00000020


	//----- nvinfo : EIATTR_FRAME_SIZE
	.align		4
.L_1:
        /*000c*/ 	.byte	0x04, 0x11
        /*000e*/ 	.short	(.L_3 - .L_2)
	.align		4
.L_2:
        /*0010*/ 	.word	index@(_Z13matrixMulCUDAPfS_S_ii)
        /*0014*/ 	.word	0x00000000


	//----- nvinfo : EIATTR_MIN_STACK_SIZE
	.align		4
.L_3:
        /*0018*/ 	.byte	0x04, 0x12
        /*001a*/ 	.short	(.L_5 - .L_4)
	.align		4
.L_4:
        /*001c*/ 	.word	index@(_Z13matrixMulCUDAPfS_S_ii)
        /*0020*/ 	.word	0x00000000
.L_5:


//--------------------- .nv.compat                --------------------------
	.section	.nv.compat,"",@"SHT_CUDA_COMPAT_INFO"
	.align	4
        /*0000*/ 	.byte	0x02, 0x09, 0x00, 0x00, 0x02, 0x02, 0x01, 0x00, 0x02, 0x05, 0x05, 0x00, 0x03, 0x07, 0x01, 0x01
        /*0010*/ 	.byte	0x02, 0x03, 0x00, 0x00, 0x02, 0x06, 0x01, 0x00, 0x04, 0x0b, 0x08, 0x00, 0x09, 0x00, 0x00, 0x00
        /*0020*/ 	.byte	0x00, 0x00, 0x00, 0x00


//--------------------- .nv.info._Z13matrixMulCUDAPfS_S_ii --------------------------
	.section	.nv.info._Z13matrixMulCUDAPfS_S_ii,"",@"SHT_CUDA_INFO"
	.sectionflags	@""
	.align	4


	//----- nvinfo : EIATTR_CUDA_API_VERSION
	.align		4
        /*0000*/ 	.byte	0x04, 0x37
        /*0002*/ 	.short	(.L_7 - .L_6)
.L_6:
        /*0004*/ 	.word	0x00000082


	//----- nvinfo : EIATTR_KPARAM_INFO
	.align		4
.L_7:
        /*0008*/ 	.byte	0x04, 0x17
        /*000a*/ 	.short	(.L_9 - .L_8)
.L_8:
        /*000c*/ 	.word	0x00000000
        /*0010*/ 	.short	0x0004
        /*0012*/ 	.short	0x001c
        /*0014*/ 	.byte	0x00, 0xf0, 0x11, 0x00


	//----- nvinfo : EIATTR_KPARAM_INFO
	.align		4
.L_9:
        /*0018*/ 	.byte	0x04, 0x17
        /*001a*/ 	.short	(.L_11 - .L_10)
.L_10:
        /*001c*/ 	.word	0x00000000
        /*0020*/ 	.short	0x0003
        /*0022*/ 	.short	0x0018
        /*0024*/ 	.byte	0x00, 0xf0, 0x11, 0x00


	//----- nvinfo : EIATTR_KPARAM_INFO
	.align		4
.L_11:
        /*0028*/ 	.byte	0x04, 0x17
        /*002a*/ 	.short	(.L_13 - .L_12)
.L_12:
        /*002c*/ 	.word	0x00000000
        /*0030*/ 	.short	0x0002
        /*0032*/ 	.short	0x0010
        /*0034*/ 	.byte	0x00, 0xf5, 0x21, 0x00


	//----- nvinfo : EIATTR_KPARAM_INFO
	.align		4
.L_13:
        /*0038*/ 	.byte	0x04, 0x17
        /*003a*/ 	.short	(.L_15 - .L_14)
.L_14:
        /*003c*/ 	.word	0x00000000
        /*0040*/ 	.short	0x0001
        /*0042*/ 	.short	0x0008
        /*0044*/ 	.byte	0x00, 0xf5, 0x21, 0x00


	//----- nvinfo : EIATTR_KPARAM_INFO
	.align		4
.L_15:
        /*0048*/ 	.byte	0x04, 0x17
        /*004a*/ 	.short	(.L_17 - .L_16)
.L_16:
        /*004c*/ 	.word	0x00000000
        /*0050*/ 	.short	0x0000
        /*0052*/ 	.short	0x0000
        /*0054*/ 	.byte	0x00, 0xf5, 0x21, 0x00


	//----- nvinfo : EIATTR_SPARSE_MMA_MASK
	.align		4
.L_17:
        /*0058*/ 	.byte	0x03, 0x50
        /*005a*/ 	.short	0x0000


	//----- nvinfo : EIATTR_MAXREG_COUNT
	.align		4
        /*005c*/ 	.byte	0x03, 0x1b
        /*005e*/ 	.short	0x00ff


	//----- nvinfo : EIATTR_NUM_BARRIERS
	.align		4
        /*0060*/ 	.byte	0x02, 0x4c
        /*0062*/ 	.byte	0x01
	.zero		1


	//----- nvinfo : EIATTR_MERCURY_ISA_VERSION
	.align		4
        /*0064*/ 	.byte	0x03, 0x5f
        /*0066*/ 	.short	0x0101


	//----- nvinfo : EIATTR_VRC_CTA_INIT_COUNT
	.align		4
        /*0068*/ 	.byte	0x02, 0x4a
	.zero		1
	.zero		1


	//----- nvinfo : EIATTR_EXIT_INSTR_OFFSETS
	.align		4
        /*006c*/ 	.byte	0x04, 0x1c
        /*006e*/ 	.short	(.L_19 - .L_18)


	//   ....[0]....
.L_18:
        /*0070*/ 	.word	0x00000c10


	//----- nvinfo : EIATTR_CBANK_PARAM_SIZE
	.align		4
.L_19:
        /*0074*/ 	.byte	0x03, 0x19
        /*0076*/ 	.short	0x0020


	//----- nvinfo : EIATTR_PARAM_CBANK
	.align		4
        /*0078*/ 	.byte	0x04, 0x0a
        /*007a*/ 	.short	(.L_21 - .L_20)
	.align		4
.L_20:
        /*007c*/ 	.word	index@(.nv.constant0._Z13matrixMulCUDAPfS_S_ii)
        /*0080*/ 	.short	0x0380
        /*0082*/ 	.short	0x0020


	//----- nvinfo : EIATTR_SW_WAR
	.align		4
.L_21:
        /*0084*/ 	.byte	0x04, 0x36
        /*0086*/ 	.short	(.L_23 - .L_22)
.L_22:
        /*0088*/ 	.word	0x00000008
.L_23:


//--------------------- .nv.callgraph             --------------------------
	.section	.nv.callgraph,"",@"SHT_CUDA_CALLGRAPH"
	.align	4
	.sectionentsize	8
	.align		4
        /*0000*/ 	.word	0x00000000
	.align		4
        /*0004*/ 	.word	0xffffffff
	.align		4
        /*0008*/ 	.word	0x00000000
	.align		4
        /*000c*/ 	.word	0xfffffffe
	.align		4
        /*0010*/ 	.word	0x00000000
	.align		4
        /*0014*/ 	.word	0xfffffffd
	.align		4
        /*0018*/ 	.word	0x00000000
	.align		4
        /*001c*/ 	.word	0xfffffffc


//--------------------- .text._Z13matrixMulCUDAPfS_S_ii --------------------------
	.section	.text._Z13matrixMulCUDAPfS_S_ii,"ax",@progbits
	.align	128
        .global         _Z13matrixMulCUDAPfS_S_ii
        .type           _Z13matrixMulCUDAPfS_S_ii,@function
        .size           _Z13matrixMulCUDAPfS_S_ii,(.L_x_4 - _Z13matrixMulCUDAPfS_S_ii)
        .other          _Z13matrixMulCUDAPfS_S_ii,@"STO_CUDA_ENTRY STV_DEFAULT"
_Z13matrixMulCUDAPfS_S_ii:
.text._Z13matrixMulCUDAPfS_S_ii:
[----:B------:R-:W-:Y:S08]  /*0000*/  LDC R1, c[0x0][0x37c] ;  /* 0x0000df00ff017b82 */ /* 0x000ff00000000800 */
[----:B------:R-:W0:Y:S01]  /*0010*/  LDC.64 R8, c[0x0][0x398] ;  /* 0x0000e600ff087b82 */ /* 0x000e220000000a00 */
[----:B------:R-:W1:Y:S01]  /*0020*/  S2R R0, SR_TID.X ;  /* 0x0000000000007919 */ /* 0x000e620000002100 */
[----:B------:R-:W2:Y:S01]  /*0030*/  LDCU.64 UR8, c[0x0][0x358] ;  /* 0x00006b00ff0877ac */ /* 0x000ea20008000a00 */
[----:B------:R-:W-:Y:S01]  /*0040*/  HFMA2 R7, -RZ, RZ, 0, 0 ;  /* 0x00000000ff077431 */ /* 0x000fe200000001ff */
[----:B------:R-:W3:Y:S04]  /*0050*/  S2R R3, SR_TID.Y ;  /* 0x0000000000037919 */ /* 0x000ee80000002200 */
[----:B------:R-:W4:Y:S08]  /*0060*/  S2UR UR4, SR_CTAID.X ;  /* 0x00000000000479c3 */ /* 0x000f300000002500 */
[----:B------:R-:W0:Y:S02]  /*0070*/  S2UR UR10, SR_CTAID.Y ;  /* 0x00000000000a79c3 */ /* 0x000e240000002600 */
[----:B0-----:R-:W-:-:S02]  /*0080*/  ISETP.GE.AND P0, PT, R8, 0x1, PT ;  /* 0x000000010800780c */ /* 0x001fc40003f06270 */
[----:B------:R-:W-:Y:S01]  /*0090*/  SHF.L.U32 R16, R9, 0x4, RZ ;  /* 0x0000000409107819 */ /* 0x000fe200000006ff */
[----:B----4-:R-:W-:-:S10]  /*00a0*/  USHF.L.U32 UR4, UR4, 0x4, URZ ;  /* 0x0000000404047899 */ /* 0x010fd400080006ff */
[----:B-123--:R-:W-:Y:S05]  /*00b0*/  @!P0 BRA `(.L_x_0) ;  /* 0x0000000800bc8947 */ /* 0x00efea0003800000 */
[----:B------:R-:W-:Y:S01]  /*00c0*/  IMAD R19, R8, UR10, RZ ;  /* 0x0000000a08137c24 */ /* 0x000fe2000f8e02ff */
[----:B------:R-:W0:Y:S01]  /*00d0*/  S2UR UR7, SR_CgaCtaId ;  /* 0x00000000000779c3 */ /* 0x000e220000008800 */
[----:B------:R-:W-:Y:S01]  /*00e0*/  UMOV UR5, 0x400 ;  /* 0x0000040000057882 */ /* 0x000fe20000000000 */
[----:B------:R-:W-:Y:S01]  /*00f0*/  MOV R7, RZ ;  /* 0x000000ff00077202 */ /* 0x000fe20000000f00 */
[----:B------:R-:W-:Y:S01]  /*0100*/  UIADD3 UR6, UPT, UPT, UR5, 0x400, URZ ;  /* 0x0000040005067890 */ /* 0x000fe2000fffe0ff */
[----:B------:R-:W-:-:S04]  /*0110*/  SHF.L.U32 R19, R19, 0x4, RZ ;  /* 0x0000000413137819 */ /* 0x000fc800000006ff */
[C---:B------:R-:W-:Y:S02]  /*0120*/  IADD3 R18, PT, PT, R19.reuse, R8, RZ ;  /* 0x0000000813127210 */ /* 0x040fe40007ffe0ff */
[----:B------:R-:W-:Y:S02]  /*0130*/  IADD3 R21, PT, PT, R19, 0x10, RZ ;  /* 0x0000001013157810 */ /* 0x000fe40007ffe0ff */
[----:B------:R-:W-:Y:S02]  /*0140*/  LOP3.LUT R5, RZ, R19, RZ, 0x33, !PT ;  /* 0x00000013ff057212 */ /* 0x000fe400078e33ff */
[----:B------:R-:W-:-:S04]  /*0150*/  VIMNMX R2, PT, PT, R18, R21, !PT ;  /* 0x0000001512027248 */ /* 0x000fc80007fe0100 */
[----:B------:R-:W-:Y:S02]  /*0160*/  IADD3 R2, PT, PT, R2, R5, RZ ;  /* 0x0000000502027210 */ /* 0x000fe40007ffe0ff */
[----:B------:R-:W-:Y:S02]  /*0170*/  MOV R5, UR4 ;  /* 0x0000000400057c02 */ /* 0x000fe40008000f00 */
[C---:B------:R-:W-:Y:S01]  /*0180*/  LOP3.LUT P0, RZ, R2.reuse, 0x10, RZ, 0xc0, !PT ;  /* 0x0000001002ff7812 */ /* 0x040fe2000780c0ff */
[----:B0-----:R-:W-:Y:S01]  /*0190*/  ULEA UR5, UR7, UR5, 0x18 ;  /* 0x0000000507057291 */ /* 0x001fe2000f8ec0ff */
[----:B------:R-:W-:Y:S01]  /*01a0*/  ISETP.GE.U32.AND P1, PT, R2, 0x10, PT ;  /* 0x000000100200780c */ /* 0x000fe20003f26070 */
[----:B------:R-:W-:-:S04]  /*01b0*/  ULEA UR6, UR7, UR6, 0x18 ;  /* 0x0000000607067291 */ /* 0x000fc8000f8ec0ff */
[C---:B------:R-:W-:Y:S02]  /*01c0*/  LEA R17, R3.reuse, UR5, 0x6 ;  /* 0x0000000503117c11 */ /* 0x040fe4000f8e30ff */
[C---:B------:R-:W-:Y:S02]  /*01d0*/  LEA R10, R0.reuse, UR6, 0x2 ;  /* 0x00000006000a7c11 */ /* 0x040fe4000f8e10ff */
[----:B------:R-:W-:Y:S02]  /*01e0*/  LEA R11, R0, R17, 0x2 ;  /* 0x00000011000b7211 */ /* 0x000fe400078e10ff */
[----:B------:R-:W-:Y:S01]  /*01f0*/  LEA R2, R3, R10, 0x6 ;  /* 0x0000000a03027211 */ /* 0x000fe200078e30ff */
[----:B------:R-:W-:Y:S06]  /*0200*/  @P0 BRA `(.L_x_1) ;  /* 0x0000000000d00947 */ /* 0x000fec0003800000 */
[----:B------:R-:W0:Y:S01]  /*0210*/  LDC.64 R6, c[0x0][0x388] ;  /* 0x0000e200ff067b82 */ /* 0x000e220000000a00 */
[C-C-:B------:R-:W-:Y:S02]  /*0220*/  IMAD R12, R3.reuse, R8, R0.reuse ;  /* 0x00000008030c7224 */ /* 0x140fe400078e0200 */
[----:B------:R-:W-:-:S03]  /*0230*/  IMAD R14, R3, R9, R0 ;  /* 0x00000009030e7224 */ /* 0x000fc600078e0200 */
[----:B------:R-:W-:Y:S02]  /*0240*/  IADD3 R13, PT, PT, R19, R12, RZ ;  /* 0x0000000c130d7210 */ /* 0x000fe40007ffe0ff */
[----:B------:R-:W1:Y:S01]  /*0250*/  LDC.64 R4, c[0x0][0x390] ;  /* 0x0000e400ff047b82 */ /* 0x000e620000000a00 */
[----:B------:R-:W-:Y:S02]  /*0260*/  IADD3 R23, PT, PT, R14, UR4, RZ ;  /* 0x000000040e177c10 */ /* 0x000fe4000fffe0ff */
[----:B0-----:R-:W-:-:S05]  /*0270*/  IMAD.WIDE R12, R13, 0x4, R6 ;  /* 0x000000040d0c7825 */ /* 0x001fca00078e0206 */
[----:B------:R-:W2:Y:S01]  /*0280*/  LDG.E R26, desc[UR8][R12.64] ;  /* 0x000000080c1a7981 */ /* 0x000ea2000c1e1900 */
[----:B-1----:R-:W-:-:S06]  /*0290*/  IMAD.WIDE R22, R23, 0x4, R4 ;  /* 0x0000000417167825 */ /* 0x002fcc00078e0204 */
[----:B------:R-:W3:Y:S04]  /*02a0*/  LDG.E R23, desc[UR8][R22.64] ;  /* 0x0000000816177981 */ /* 0x000ee8000c1e1900 */
[----:B--2---:R-:W-:Y:S04]  /*02b0*/  STS [R11], R26 ;  /* 0x0000001a0b007388 */ /* 0x004fe80000000800 */
[----:B---3--:R-:W-:Y:S01]  /*02c0*/  STS [R2], R23 ;  /* 0x0000001702007388 */ /* 0x008fe20000000800 */
[----:B------:R-:W-:Y:S06]  /*02d0*/  BAR.SYNC.DEFER_BLOCKING 0x0 ;  /* 0x0000000000007b1d */ /* 0x000fec0000010000 */
[----:B------:R-:W-:Y:S04]  /*02e0*/  LDS R19, [R10] ;  /* 0x000000000a137984 */ /* 0x000fe80000000800 */
[----:B------:R-:W0:Y:S04]  /*02f0*/  LDS.128 R4, [R17] ;  /* 0x0000000011047984 */ /* 0x000e280000000c00 */
[----:B------:R-:W1:Y:S04]  /*0300*/  LDS R27, [R10+0x40] ;  /* 0x000040000a1b7984 */ /* 0x000e680000000800 */
[----:B------:R-:W2:Y:S04]  /*0310*/  LDS R28, [R10+0x80] ;  /* 0x000080000a1c7984 */ /* 0x000ea80000000800 */
[----:B------:R-:W3:Y:S04]  /*0320*/  LDS R24, [R10+0xc0] ;  /* 0x0000c0000a187984 */ /* 0x000ee80000000800 */
[----:B------:R-:W-:Y:S04]  /*0330*/  LDS R25, [R10+0x100] ;  /* 0x000100000a197984 */ /* 0x000fe80000000800 */
[----:B------:R-:W4:Y:S04]  /*0340*/  LDS.128 R12, [R17+0x10] ;  /* 0x00001000110c7984 */ /* 0x000f280000000c00 */
[----:B------:R-:W5:Y:S04]  /*0350*/  LDS R20, [R10+0x140] ;  /* 0x000140000a147984 */ /* 0x000f680000000800 */
[----:B------:R-:W5:Y:S04]  /*0360*/  LDS R23, [R10+0x180] ;  /* 0x000180000a177984 */ /* 0x000f680000000800 */
[----:B------:R-:W5:Y:S01]  /*0370*/  LDS R22, [R10+0x1c0] ;  /* 0x0001c0000a167984 */ /* 0x000f620000000800 */
[----:B0-----:R-:W-:-:S03]  /*0380*/  FFMA R4, R4, R19, RZ ;  /* 0x0000001304047223 */ /* 0x001fc600000000ff */
[----:B------:R-:W-:Y:S01]  /*0390*/  LDS R19, [R10+0x200] ;  /* 0x000200000a137984 */ /* 0x000fe20000000800 */
[----:B-1----:R-:W-:-:S04]  /*03a0*/  FFMA R5, R27, R5, R4 ;  /* 0x000000051b057223 */ /* 0x002fc80000000004 */
[----:B--2---:R-:W-:-:S04]  /*03b0*/  FFMA R5, R28, R6, R5 ;  /* 0x000000061c057223 */ /* 0x004fc80000000005 */
[----:B---3--:R-:W-:Y:S02]  /*03c0*/  FFMA R27, R24, R7, R5 ;  /* 0x00000007181b7223 */ /* 0x008fe40000000005 */
[----:B------:R-:W0:Y:S04]  /*03d0*/  LDS.128 R4, [R17+0x20] ;  /* 0x0000200011047984 */ /* 0x000e280000000c00 */
[----:B------:R-:W1:Y:S01]  /*03e0*/  LDS R24, [R10+0x240] ;  /* 0x000240000a187984 */ /* 0x000e620000000800 */
[----:B----4-:R-:W-:-:S04]  /*03f0*/  FFMA R25, R12, R25, R27 ;  /* 0x000000190c197223 */ /* 0x010fc8000000001b */
[----:B-----5:R-:W-:Y:S02]  /*0400*/  FFMA R20, R20, R13, R25 ;  /* 0x0000000d14147223 */ /* 0x020fe40000000019 */
[----:B------:R-:W2:Y:S02]  /*0410*/  LDS R25, [R10+0x280] ;  /* 0x000280000a197984 */ /* 0x000ea40000000800 */
[----:B------:R-:W-:Y:S02]  /*0420*/  FFMA R23, R23, R14, R20 ;  /* 0x0000000e17177223 */ /* 0x000fe40000000014 */
[----:B------:R-:W3:Y:S02]  /*0430*/  LDS R20, [R10+0x2c0] ;  /* 0x0002c0000a147984 */ /* 0x000ee40000000800 */
[----:B------:R-:W-:Y:S02]  /*0440*/  FFMA R27, R22, R15, R23 ;  /* 0x0000000f161b7223 */ /* 0x000fe40000000017 */
[----:B------:R-:W-:Y:S04]  /*0450*/  LDS R23, [R10+0x300] ;  /* 0x000300000a177984 */ /* 0x000fe80000000800 */
[----:B------:R-:W4:Y:S04]  /*0460*/  LDS.128 R12, [R17+0x30] ;  /* 0x00003000110c7984 */ /* 0x000f280000000c00 */
[----:B------:R-:W5:Y:S01]  /*0470*/  LDS R22, [R10+0x340] ;  /* 0x000340000a167984 */ /* 0x000f620000000800 */
[----:B0-----:R-:W-:-:S03]  /*0480*/  FFMA R27, R4, R19, R27 ;  /* 0x00000013041b7223 */ /* 0x001fc6000000001b */
[----:B------:R-:W0:Y:S04]  /*0490*/  LDS R19, [R10+0x380] ;  /* 0x000380000a137984 */ /* 0x000e280000000800 */
[----:B------:R-:W0:Y:S01]  /*04a0*/  LDS R4, [R10+0x3c0] ;  /* 0x0003c0000a047984 */ /* 0x000e220000000800 */
[----:B-1----:R-:W-:-:S04]  /*04b0*/  FFMA R24, R24, R5, R27 ;  /* 0x0000000518187223 */ /* 0x002fc8000000001b */
[----:B--2---:R-:W-:-:S04]  /*04c0*/  FFMA R25, R25, R6, R24 ;  /* 0x0000000619197223 */ /* 0x004fc80000000018 */
[----:B---3--:R-:W-:-:S04]  /*04d0*/  FFMA R7, R20, R7, R25 ;  /* 0x0000000714077223 */ /* 0x008fc80000000019 */
[----:B----4-:R-:W-:-:S04]  /*04e0*/  FFMA R7, R12, R23, R7 ;  /* 0x000000170c077223 */ /* 0x010fc80000000007 */
[----:B-----5:R-:W-:Y:S01]  /*04f0*/  FFMA R22, R22, R13, R7 ;  /* 0x0000000d16167223 */ /* 0x020fe20000000007 */
[----:B------:R-:W-:-:S03]  /*0500*/  IADD3 R5, PT, PT, R16, UR4, RZ ;  /* 0x0000000410057c10 */ /* 0x000fc6000fffe0ff */
[----:B0-----:R-:W-:-:S04]  /*0510*/  FFMA R19, R19, R14, R22 ;  /* 0x0000000e13137223 */ /* 0x001fc80000000016 */
[----:B------:R-:W-:Y:S01]  /*0520*/  FFMA R7, R4, R15, R19 ;  /* 0x0000000f04077223 */ /* 0x000fe20000000013 */
[----:B------:R-:W-:Y:S01]  /*0530*/  MOV R19, R21 ;  /* 0x0000001500137202 */ /* 0x000fe20000000f00 */
[----:B------:R-:W-:Y:S06]  /*0540*/  BAR.SYNC.DEFER_BLOCKING 0x0 ;  /* 0x0000000000007b1d */ /* 0x000fec0000010000 */
.L_x_1:
[----:B------:R-:W-:Y:S05]  /*0550*/  @!P1 BRA `(.L_x_0) ;  /* 0x0000000400949947 */ /* 0x000fea0003800000 */
[----:B------:R-:W0:Y:S01]  /*0560*/  LDC.64 R24, c[0x0][0x390] ;  /* 0x0000e400ff187b82 */ /* 0x000e220000000a00 */
[----:B------:R-:W-:Y:S02]  /*0570*/  IADD3 R20, PT, PT, R0, R5, RZ ;  /* 0x0000000500147210 */ /* 0x000fe40007ffe0ff */
[----:B------:R-:W-:Y:S02]  /*0580*/  IADD3 R22, PT, PT, R3, 0x10, RZ ;  /* 0x0000001003167810 */ /* 0x000fe40007ffe0ff */
[----:B------:R-:W-:-:S03]  /*0590*/  IADD3 R4, PT, PT, R19, R0, RZ ;  /* 0x0000000013047210 */ /* 0x000fc60007ffe0ff */
[-C--:B------:R-:W-:Y:S02]  /*05a0*/  IMAD R22, R22, R9.reuse, R20 ;  /* 0x0000000916167224 */ /* 0x080fe400078e0214 */
[C---:B------:R-:W-:Y:S02]  /*05b0*/  IMAD R8, R3.reuse, R8, R4 ;  /* 0x0000000803087224 */ /* 0x040fe400078e0204 */
[----:B------:R-:W-:-:S07]  /*05c0*/  IMAD R20, R3, R9, R20 ;  /* 0x0000000903147224 */ /* 0x000fce00078e0214 */
.L_x_2:
[----:B------:R-:W1:Y:S01]  /*05d0*/  LDC.64 R26, c[0x0][0x388] ;  /* 0x0000e200ff1a7b82 */ /* 0x000e620000000a00 */
[----:B0-----:R-:W-:-:S06]  /*05e0*/  IMAD.WIDE R4, R20, 0x4, R24 ;  /* 0x0000000414047825 */ /* 0x001fcc00078e0218 */
[----:B------:R-:W2:Y:S01]  /*05f0*/  LDG.E R5, desc[UR8][R4.64] ;  /* 0x0000000804057981 */ /* 0x000ea2000c1e1900 */
[----:B-1----:R-:W-:-:S05]  /*0600*/  IMAD.WIDE R26, R8, 0x4, R26 ;  /* 0x00000004081a7825 */ /* 0x002fca00078e021a */
[----:B------:R-:W3:Y:S04]  /*0610*/  LDG.E R6, desc[UR8][R26.64] ;  /* 0x000000081a067981 */ /* 0x000ee8000c1e1900 */
[----:B---3--:R-:W-:Y:S04]  /*0620*/  STS [R11], R6 ;  /* 0x000000060b007388 */ /* 0x008fe80000000800 */
[----:B--2---:R-:W-:Y:S01]  /*0630*/  STS [R2], R5 ;  /* 0x0000000502007388 */ /* 0x004fe20000000800 */
[----:B------:R-:W-:Y:S06]  /*0640*/  BAR.SYNC.DEFER_BLOCKING 0x0 ;  /* 0x0000000000007b1d */ /* 0x000fec0000010000 */
[----:B------:R-:W-:Y:S04]  /*0650*/  LDS R21, [R10] ;  /* 0x000000000a157984 */ /* 0x000fe80000000800 */
[----:B------:R-:W0:Y:S04]  /*0660*/  LDS.128 R12, [R17] ;  /* 0x00000000110c7984 */ /* 0x000e280000000c00 */
[----:B------:R-:W1:Y:S04]  /*0670*/  LDS R23, [R10+0x40] ;  /* 0x000040000a177984 */ /* 0x000e680000000800 */
[----:B------:R-:W2:Y:S04]  /*0680*/  LDS R29, [R10+0x80] ;  /* 0x000080000a1d7984 */ /* 0x000ea80000000800 */
[----:B------:R-:W3:Y:S01]  /*0690*/  LDS R28, [R10+0xc0] ;  /* 0x0000c0000a1c7984 */ /* 0x000ee20000000800 */
[----:B0-----:R-:W-:-:S03]  /*06a0*/  FFMA R12, R12, R21, R7 ;  /* 0x000000150c0c7223 */ /* 0x001fc60000000007 */
[----:B------:R-:W-:Y:S01]  /*06b0*/  LDS.128 R4, [R17+0x10] ;  /* 0x0000100011047984 */ /* 0x000fe20000000c00 */
[----:B-1----:R-:W-:-:S03]  /*06c0*/  FFMA R23, R23, R13, R12 ;  /* 0x0000000d17177223 */ /* 0x002fc6000000000c */
[----:B------:R-:W0:Y:S04]  /*06d0*/  LDS R13, [R10+0x100] ;  /* 0x000100000a0d7984 */ /* 0x000e280000000800 */
[----:B------:R-:W1:Y:S01]  /*06e0*/  LDS R21, [R10+0x140] ;  /* 0x000140000a157984 */ /* 0x000e620000000800 */
[----:B--2---:R-:W-:-:S03]  /*06f0*/  FFMA R23, R29, R14, R23 ;  /* 0x0000000e1d177223 */ /* 0x004fc60000000017 */
[----:B------:R-:W2:Y:S01]  /*0700*/  LDS R12, [R10+0x180] ;  /* 0x000180000a0c7984 */ /* 0x000ea20000000800 */
[----:B---3--:R-:W-:-:S03]  /*0710*/  FFMA R15, R28, R15, R23 ;  /* 0x0000000f1c0f7223 */ /* 0x008fc60000000017 */
[----:B------:R-:W3:Y:S01]  /*0720*/  LDS R28, [R10+0x1c0] ;  /* 0x0001c0000a1c7984 */ /* 0x000ee20000000800 */
[----:B0-----:R-:W-:-:S04]  /*0730*/  FFMA R4, R4, R13, R15 ;  /* 0x0000000d04047223 */ /* 0x001fc8000000000f */
[----:B-1----:R-:W-:Y:S02]  /*0740*/  FFMA R21, R21, R5, R4 ;  /* 0x0000000515157223 */ /* 0x002fe40000000004 */
[----:B------:R-:W-:Y:S02]  /*0750*/  LDS R5, [R10+0x200] ;  /* 0x000200000a057984 */ /* 0x000fe40000000800 */
[----:B--2---:R-:W-:Y:S02]  /*0760*/  FFMA R21, R12, R6, R21 ;  /* 0x000000060c157223 */ /* 0x004fe40000000015 */
[----:B------:R-:W0:Y:S02]  /*0770*/  LDS.128 R12, [R17+0x20] ;  /* 0x00002000110c7984 */ /* 0x000e240000000c00 */
[----:B---3--:R-:W-:Y:S02]  /*0780*/  FFMA R7, R28, R7, R21 ;  /* 0x000000071c077223 */ /* 0x008fe40000000015 */
[----:B------:R-:W1:Y:S04]  /*0790*/  LDS R21, [R10+0x240] ;  /* 0x000240000a157984 */ /* 0x000e680000000800 */
[----:B------:R-:W2:Y:S01]  /*07a0*/  LDS R4, [R10+0x280] ;  /* 0x000280000a047984 */ /* 0x000ea20000000800 */
[----:B0-----:R-:W-:-:S04]  /*07b0*/  FFMA R12, R12, R5, R7 ;  /* 0x000000050c0c7223 */ /* 0x001fc80000000007 */
[----:B-1----:R-:W-:Y:S02]  /*07c0*/  FFMA R13, R21, R13, R12 ;  /* 0x0000000d150d7223 */ /* 0x002fe4000000000c */
[----:B------:R-:W0:Y:S02]  /*07d0*/  LDS R21, [R10+0x2c0] ;  /* 0x0002c0000a157984 */ /* 0x000e240000000800 */
[----:B--2---:R-:W-:Y:S02]  /*07e0*/  FFMA R14, R4, R14, R13 ;  /* 0x0000000e040e7223 */ /* 0x004fe4000000000d */
[----:B------:R-:W-:Y:S04]  /*07f0*/  LDS R12, [R10+0x300] ;  /* 0x000300000a0c7984 */ /* 0x000fe80000000800 */
[----:B------:R-:W1:Y:S04]  /*0800*/  LDS.128 R4, [R17+0x30] ;  /* 0x0000300011047984 */ /* 0x000e680000000c00 */
[----:B------:R-:W2:Y:S01]  /*0810*/  LDS R13, [R10+0x340] ;  /* 0x000340000a0d7984 */ /* 0x000ea20000000800 */
[----:B------:R-:W-:-:S04]  /*0820*/  IMAD.WIDE R28, R22, 0x4, R24 ;  /* 0x00000004161c7825 */ /* 0x000fc800078e0218 */
[----:B0-----:R-:W-:Y:S02]  /*0830*/  FFMA R15, R21, R15, R14 ;  /* 0x0000000f150f7223 */ /* 0x001fe4000000000e */
[----:B------:R-:W0:Y:S02]  /*0840*/  LDS R21, [R10+0x380] ;  /* 0x000380000a157984 */ /* 0x000e240000000800 */
[----:B-1----:R-:W-:Y:S02]  /*0850*/  FFMA R12, R4, R12, R15 ;  /* 0x0000000c040c7223 */ /* 0x002fe4000000000f */
[----:B------:R-:W1:Y:S01]  /*0860*/  LDS R4, [R10+0x3c0] ;  /* 0x0003c0000a047984 */ /* 0x000e620000000800 */
[----:B------:R-:W-:Y:S06]  /*0870*/  BAR.SYNC.DEFER_BLOCKING 0x0 ;  /* 0x0000000000007b1d */ /* 0x000fec0000010000 */
[----:B------:R2:W3:Y:S04]  /*0880*/  LDG.E R27, desc[UR8][R26.64+0x40] ;  /* 0x000040081a1b7981 */ /* 0x0004e8000c1e1900 */
[----:B------:R-:W4:Y:S01]  /*0890*/  LDG.E R29, desc[UR8][R28.64] ;  /* 0x000000081c1d7981 */ /* 0x000f22000c1e1900 */
[----:B--2---:R-:W-:-:S04]  /*08a0*/  FFMA R26, R13, R5, R12 ;  /* 0x000000050d1a7223 */ /* 0x004fc8000000000c */
[----:B0-----:R-:W-:-:S04]  /*08b0*/  FFMA R6, R21, R6, R26 ;  /* 0x0000000615067223 */ /* 0x001fc8000000001a */
[----:B-1----:R-:W-:Y:S01]  /*08c0*/  FFMA R7, R4, R7, R6 ;  /* 0x0000000704077223 */ /* 0x002fe20000000006 */
[----:B------:R-:W-:-:S04]  /*08d0*/  IADD3 R19, PT, PT, R19, 0x20, RZ ;  /* 0x0000002013137810 */ /* 0x000fc80007ffe0ff */
[----:B------:R-:W-:Y:S02]  /*08e0*/  ISETP.GE.AND P0, PT, R19, R18, PT ;  /* 0x000000121300720c */ /* 0x000fe40003f06270 */
[C---:B------:R-:W-:Y:S02]  /*08f0*/  LEA R20, R9.reuse, R20, 0x5 ;  /* 0x0000001409147211 */ /* 0x040fe400078e28ff */
[----:B------:R-:W-:Y:S02]  /*0900*/  LEA R22, R9, R22, 0x5 ;  /* 0x0000001609167211 */ /* 0x000fe400078e28ff */
[----:B------:R-:W-:Y:S01]  /*0910*/  IADD3 R8, PT, PT, R8, 0x20, RZ ;  /* 0x0000002008087810 */ /* 0x000fe20007ffe0ff */
[----:B---3--:R-:W-:Y:S04]  /*0920*/  STS [R11], R27 ;  /* 0x0000001b0b007388 */ /* 0x008fe80000000800 */
[----:B----4-:R-:W-:Y:S01]  /*0930*/  STS [R2], R29 ;  /* 0x0000001d02007388 */ /* 0x010fe20000000800 */
[----:B------:R-:W-:Y:S06]  /*0940*/  BAR.SYNC.DEFER_BLOCKING 0x0 ;  /* 0x0000000000007b1d */ /* 0x000fec0000010000 */
[----:B------:R-:W-:Y:S04]  /*0950*/  LDS R23, [R10] ;  /* 0x000000000a177984 */ /* 0x000fe80000000800 */
[----:B------:R-:W0:Y:S04]  /*0960*/  LDS.128 R12, [R17] ;  /* 0x00000000110c7984 */ /* 0x000e280000000c00 */
[----:B------:R-:W1:Y:S04]  /*0970*/  LDS R5, [R10+0x40] ;  /* 0x000040000a057984 */ /* 0x000e680000000800 */
[----:B------:R-:W2:Y:S04]  /*0980*/  LDS R21, [R10+0x80] ;  /* 0x000080000a157984 */ /* 0x000ea80000000800 */
[----:B------:R-:W-:Y:S01]  /*0990*/  LDS R26, [R10+0x140] ;  /* 0x000140000a1a7984 */ /* 0x000fe20000000800 */
[----:B0-----:R-:W-:-:S03]  /*09a0*/  FFMA R4, R12, R23, R7 ;  /* 0x000000170c047223 */ /* 0x001fc60000000007 */
[----:B------:R-:W0:Y:S01]  /*09b0*/  LDS R12, [R10+0xc0] ;  /* 0x0000c0000a0c7984 */ /* 0x000e220000000800 */
[----:B-1----:R-:W-:-:S03]  /*09c0*/  FFMA R28, R5, R13, R4 ;  /* 0x0000000d051c7223 */ /* 0x002fc60000000004 */
[----:B------:R-:W-:Y:S04]  /*09d0*/  LDS R23, [R10+0x100] ;  /* 0x000100000a177984 */ /* 0x000fe80000000800 */
[----:B------:R-:W1:Y:S01]  /*09e0*/  LDS.128 R4, [R17+0x10] ;  /* 0x0000100011047984 */ /* 0x000e620000000c00 */
[----:B--2---:R-:W-:-:S03]  /*09f0*/  FFMA R13, R21, R14, R28 ;  /* 0x0000000e150d7223 */ /* 0x004fc6000000001c */
[----:B------:R-:W2:Y:S01]  /*0a00*/  LDS R21, [R10+0x180] ;  /* 0x000180000a157984 */ /* 0x000ea20000000800 */
[----:B0-----:R-:W-:-:S04]  /*0a10*/  FFMA R13, R12, R15, R13 ;  /* 0x0000000f0c0d7223 */ /* 0x001fc8000000000d */
[----:B-1----:R-:W-:Y:S02]  /*0a20*/  FFMA R13, R4, R23, R13 ;  /* 0x00000017040d7223 */ /* 0x002fe4000000000d */
[----:B------:R-:W0:Y:S02]  /*0a30*/  LDS R4, [R10+0x1c0] ;  /* 0x0001c0000a047984 */ /* 0x000e240000000800 */
[----:B------:R-:W-:Y:S02]  /*0a40*/  FFMA R28, R26, R5, R13 ;  /* 0x000000051a1c7223 */ /* 0x000fe4000000000d */
[----:B------:R-:W-:Y:S04]  /*0a50*/  LDS R23, [R10+0x200] ;  /* 0x000200000a177984 */ /* 0x000fe80000000800 */
[----:B------:R-:W1:Y:S04]  /*0a60*/  LDS.128 R12, [R17+0x20] ;  /* 0x00002000110c7984 */ /* 0x000e680000000c00 */
[----:B------:R-:W3:Y:S01]  /*0a70*/  LDS R26, [R10+0x240] ;  /* 0x000240000a1a7984 */ /* 0x000ee20000000800 */
[----:B--2---:R-:W-:-:S03]  /*0a80*/  FFMA R5, R21, R6, R28 ;  /* 0x0000000615057223 */ /* 0x004fc6000000001c */
[----:B------:R-:W2:Y:S01]  /*0a90*/  LDS R21, [R10+0x280] ;  /* 0x000280000a157984 */ /* 0x000ea20000000800 */
[----:B0-----:R-:W-:-:S04]  /*0aa0*/  FFMA R5, R4, R7, R5 ;  /* 0x0000000704057223 */ /* 0x001fc80000000005 */
[----:B-1----:R-:W-:Y:S02]  /*0ab0*/  FFMA R5, R12, R23, R5 ;  /* 0x000000170c057223 */ /* 0x002fe40000000005 */
[----:B------:R-:W0:Y:S02]  /*0ac0*/  LDS R12, [R10+0x2c0] ;  /* 0x0002c0000a0c7984 */ /* 0x000e240000000800 */
[----:B---3--:R-:W-:Y:S02]  /*0ad0*/  FFMA R26, R26, R13, R5 ;  /* 0x0000000d1a1a7223 */ /* 0x008fe40000000005 */
[----:B------:R-:W-:Y:S04]  /*0ae0*/  LDS R13, [R10+0x300] ;  /* 0x000300000a0d7984 */ /* 0x000fe80000000800 */
[----:B------:R-:W1:Y:S01]  /*0af0*/  LDS.128 R4, [R17+0x30] ;  /* 0x0000300011047984 */ /* 0x000e620000000c00 */
[----:B--2---:R-:W-:-:S03]  /*0b00*/  FFMA R21, R21, R14, R26 ;  /* 0x0000000e15157223 */ /* 0x004fc6000000001a */
[----:B------:R-:W2:Y:S04]  /*0b10*/  LDS R23, [R10+0x340] ;  /* 0x000340000a177984 */ /* 0x000ea80000000800 */
[----:B------:R-:W3:Y:S04]  /*0b20*/  LDS R26, [R10+0x380] ;  /* 0x000380000a1a7984 */ /* 0x000ee80000000800 */
[----:B------:R-:W4:Y:S01]  /*0b30*/  LDS R14, [R10+0x3c0] ;  /* 0x0003c0000a0e7984 */ /* 0x000f220000000800 */
[----:B0-----:R-:W-:-:S04]  /*0b40*/  FFMA R15, R12, R15, R21 ;  /* 0x0000000f0c0f7223 */ /* 0x001fc80000000015 */
[----:B-1----:R-:W-:-:S04]  /*0b50*/  FFMA R4, R4, R13, R15 ;  /* 0x0000000d04047223 */ /* 0x002fc8000000000f */
[----:B--2---:R-:W-:-:S04]  /*0b60*/  FFMA R5, R23, R5, R4 ;  /* 0x0000000517057223 */ /* 0x004fc80000000004 */
[----:B---3--:R-:W-:-:S04]  /*0b70*/  FFMA R5, R26, R6, R5 ;  /* 0x000000061a057223 */ /* 0x008fc80000000005 */
[----:B----4-:R-:W-:Y:S01]  /*0b80*/  FFMA R7, R14, R7, R5 ;  /* 0x000000070e077223 */ /* 0x010fe20000000005 */
[----:B------:R-:W-:Y:S06]  /*0b90*/  BAR.SYNC.DEFER_BLOCKING 0x0 ;  /* 0x0000000000007b1d */ /* 0x000fec0000010000 */
[----:B------:R-:W-:Y:S05]  /*0ba0*/  @!P0 BRA `(.L_x_2) ;  /* 0xfffffff800888947 */ /* 0x000fea000383ffff */
.L_x_0:
[----:B------:R-:W0:Y:S01]  /*0bb0*/  LDC.64 R4, c[0x0][0x380] ;  /* 0x0000e000ff047b82 */ /* 0x000e220000000a00 */
[----:B------:R-:W-:-:S05]  /*0bc0*/  IADD3 R0, PT, PT, R0, UR4, RZ ;  /* 0x0000000400007c10 */ /* 0x000fca000fffe0ff */
[----:B------:R-:W-:-:S04]  /*0bd0*/  IMAD R3, R3, R9, R0 ;  /* 0x0000000903037224 */ /* 0x000fc800078e0200 */
[----:B------:R-:W-:-:S04]  /*0be0*/  IMAD R3, R16, UR10, R3 ;  /* 0x0000000a10037c24 */ /* 0x000fc8000f8e0203 */
[----:B0-----:R-:W-:-:S05]  /*0bf0*/  IMAD.WIDE R2, R3, 0x4, R4 ;  /* 0x0000000403027825 */ /* 0x001fca00078e0204 */
[----:B------:R-:W-:Y:S01]  /*0c00*/  STG.E desc[UR8][R2.64], R7 ;  /* 0x0000000702007986 */ /* 0x000fe2000c101908 */
[----:B------:R-:W-:Y:S05]  /*0c10*/  EXIT ;  /* 0x000000000000794d */ /* 0x000fea0003800000 */
.L_x_3:
[----:B------:R-:W-:-:S00]  /*0c20*/  BRA `(.L_x_3) ;  /* 0xfffffffc00fc7947 */ /* 0x000fc0000383ffff */
[----:B------:R-:W-:-:S00]  /*0c30*/  NOP ;  /* 0x0000000000007918 */ /* 0x000fc00000000000 */
        /* <DEDUP_REMOVED lines=12> */
.L_x_4:


//--------------------- .nv.shared._Z13matrixMulCUDAPfS_S_ii --------------------------
	.section	.nv.shared._Z13matrixMulCUDAPfS_S_ii,"aw",@nobits
	.sectionflags	@""
	.align	4
.nv.shared._Z13matrixMulCUDAPfS_S_ii:
	.zero		3072


//--------------------- .nv.shared.reserved.0     --------------------------
	.section	.nv.shared.reserved.0,"aw",@nobits
	.weak		__nv_reservedSMEM_offset_0_alias
	.size		__nv_reservedSMEM_offset_0_alias, 0, 64
	.other		__nv_reservedSMEM_offset_0_alias,@"STO_CUDA_RESERVED_SHARED STV_DEFAULT"
__nv_reservedSMEM_offset_0_alias:
	.zero		0
	.zero		64


//--------------------- .nv.constant0._Z13matrixMulCUDAPfS_S_ii --------------------------
	.section	.nv.constant0._Z13matrixMulCUDAPfS_S_ii,"a",@progbits
	.sectionflags	@""
	.align	4
.nv.constant0._Z13matrixMulCUDAPfS_S_ii:
	.zero		928


//--------------------- SYMBOLS --------------------------

	.type		.nv.reservedSmem.offset0,@object
	.size		.nv.reservedSmem.offset0,0x4
	.type		.nv.reservedSmem.cap,@object
	.size		.nv.reservedSmem.cap,0x4
